//
// Generated by NVIDIA NVVM Compiler
//
// Compiler Build ID: CL-36424714
// Cuda compilation tools, release 13.0, V13.0.88
// Based on NVVM 20.0.0
//

.version 9.0
.target sm_100
.address_size 64

	// .globl	_Z7vec_addPfS_S_

.visible .entry _Z7vec_addPfS_S_(
	.param .u64 .ptr .align 1 _Z7vec_addPfS_S__param_0,
	.param .u64 .ptr .align 1 _Z7vec_addPfS_S__param_1,
	.param .u64 .ptr .align 1 _Z7vec_addPfS_S__param_2
)
{
	.reg .b32 	%r<2>;
	.reg .b32 	%f<4>;
	.reg .b64 	%rd<11>;

	ld.param.u64 	%rd1, [_Z7vec_addPfS_S__param_0];
	ld.param.u64 	%rd2, [_Z7vec_addPfS_S__param_1];
	ld.param.u64 	%rd3, [_Z7vec_addPfS_S__param_2];
	cvta.to.global.u64 	%rd4, %rd3;
	cvta.to.global.u64 	%rd5, %rd2;
	cvta.to.global.u64 	%rd6, %rd1;
	mov.u32 	%r1, %tid.x;
	mul.wide.u32 	%rd7, %r1, 4;
	add.s64 	%rd8, %rd6, %rd7;
	ld.global.f32 	%f1, [%rd8];
	add.s64 	%rd9, %rd5, %rd7;
	ld.global.f32 	%f2, [%rd9];
	add.f32 	%f3, %f1, %f2;
	add.s64 	%rd10, %rd4, %rd7;
	st.global.f32 	[%rd10], %f3;
	ret;

}


// ===== COMPILED SASS (sm_100) =====

	.target	sm_100

	.elftype	@"ET_EXEC"


//--------------------- .note.nv.tkinfo           --------------------------
	.section	.note.nv.tkinfo,"",@"SHT_NOTE"
	.sectionflags	@"SHF_NOTE_NV_TKINFO"
	.tkinfo
        /*0018*/ 	.word	0x00000002
        /*0030*/ 	.string	""
        /*0030*/ 	.string	"ptxas"
        /*0030*/ 	.string	"Cuda compilation tools, release 13.0, V13.0.88"
        /*0030*/ 	.string	"Build cuda_13.0.r13.0/compiler.36424714_0"
        /*0030*/ 	.string	"-arch sm_100 -m 64 "



//--------------------- .note.nv.cuinfo           --------------------------
	.section	.note.nv.cuinfo,"",@"SHT_NOTE"
	.sectionflags	@"SHF_NOTE_NV_CUINFO"
        /*0018*/ 	.short	0x0002
        /*001a*/ 	.short	0x0064
        /*001c*/ 	.short	0x0082
	.zero		2


//--------------------- .nv.info                  --------------------------
	.section	.nv.info,"",@"SHT_CUDA_INFO"
	.align	4


	//----- nvinfo : EIATTR_REGCOUNT
	.align		4
        /*0000*/ 	.byte	0x04, 0x2f
        /*0002*/ 	.short	(.L_1 - .L_0)
	.align		4
.L_0:
        /*0004*/ 	.word	index@(_Z7vec_addPfS_S_)
        /*0008*/ 	.word	0x0000000c


	//----- nvinfo : EIATTR_FRAME_SIZE
	.align		4
.L_1:
        /*000c*/ 	.byte	0x04, 0x11
        /*000e*/ 	.short	(.L_3 - .L_2)
	.align		4
.L_2:
        /*0010*/ 	.word	index@(_Z7vec_addPfS_S_)
        /*0014*/ 	.word	0x00000000


	//----- nvinfo : EIATTR_MIN_STACK_SIZE
	.align		4
.L_3:
        /*0018*/ 	.byte	0x04, 0x12
        /*001a*/ 	.short	(.L_5 - .L_4)
	.align		4
.L_4:
        /*001c*/ 	.word	index@(_Z7vec_addPfS_S_)
        /*0020*/ 	.word	0x00000000
.L_5:


//--------------------- .nv.compat                --------------------------
	.section	.nv.compat,"",@"SHT_CUDA_COMPAT_INFO"
	.align	4
        /*0000*/ 	.byte	0x02, 0x09, 0x00, 0x00, 0x02, 0x02, 0x01, 0x00, 0x02, 0x05, 0x05, 0x00, 0x03, 0x07, 0x01, 0x01
        /*0010*/ 	.byte	0x02, 0x03, 0x00, 0x00, 0x02, 0x06, 0x01, 0x00, 0x04, 0x0b, 0x08, 0x00, 0x09, 0x00, 0x00, 0x00
        /*0020*/ 	.byte	0x00, 0x00, 0x00, 0x00


//--------------------- .nv.info._Z7vec_addPfS_S_ --------------------------
	.section	.nv.info._Z7vec_addPfS_S_,"",@"SHT_CUDA_INFO"
	.sectionflags	@""
	.align	4


	//----- nvinfo : EIATTR_CUDA_API_VERSION
	.align		4
        /*0000*/ 	.byte	0x04, 0x37
        /*0002*/ 	.short	(.L_7 - .L_6)
.L_6:
        /*0004*/ 	.word	0x00000082


	//----- nvinfo : EIATTR_KPARAM_INFO
	.align		4
.L_7:
        /*0008*/ 	.byte	0x04, 0x17
        /*000a*/ 	.short	(.L_9 - .L_8)
.L_8:
        /*000c*/ 	.word	0x00000000
        /*0010*/ 	.short	0x0002
        /*0012*/ 	.short	0x0010
        /*0014*/ 	.byte	0x00, 0xf5, 0x21, 0x00


	//----- nvinfo : EIATTR_KPARAM_INFO
	.align		4
.L_9:
        /*0018*/ 	.byte	0x04, 0x17
        /*001a*/ 	.short	(.L_11 - .L_10)
.L_10:
        /*001c*/ 	.word	0x00000000
        /*0020*/ 	.short	0x0001
        /*0022*/ 	.short	0x0008
        /*0024*/ 	.byte	0x00, 0xf5, 0x21, 0x00


	//----- nvinfo : EIATTR_KPARAM_INFO
	.align		4
.L_11:
        /*0028*/ 	.byte	0x04, 0x17
        /*002a*/ 	.short	(.L_13 - .L_12)
.L_12:
        /*002c*/ 	.word	0x00000000
        /*0030*/ 	.short	0x0000
        /*0032*/ 	.short	0x0000
        /*0034*/ 	.byte	0x00, 0xf5, 0x21, 0x00


	//----- nvinfo : EIATTR_SPARSE_MMA_MASK
	.align		4
.L_13:
        /*0038*/ 	.byte	0x03, 0x50
        /*003a*/ 	.short	0x0000


	//----- nvinfo : EIATTR_MAXREG_COUNT
	.align		4
        /*003c*/ 	.byte	0x03, 0x1b
        /*003e*/ 	.short	0x00ff


	//----- nvinfo : EIATTR_MERCURY_ISA_VERSION
	.align		4
        /*0040*/ 	.byte	0x03, 0x5f
        /*0042*/ 	.short	0x0101


	//----- nvinfo : EIATTR_VRC_CTA_INIT_COUNT
	.align		4
        /*0044*/ 	.byte	0x02, 0x4a
	.zero		1
	.zero		1


	//----- nvinfo : EIATTR_EXIT_INSTR_OFFSETS
	.align		4
        /*0048*/ 	.byte	0x04, 0x1c
        /*004a*/ 	.short	(.L_15 - .L_14)


	//   ....[0]....
.L_14:
        /*004c*/ 	.word	0x000000d0


	//----- nvinfo : EIATTR_CBANK_PARAM_SIZE
	.align		4
.L_15:
        /*0050*/ 	.byte	0x03, 0x19
        /*0052*/ 	.short	0x0018


	//----- nvinfo : EIATTR_PARAM_CBANK
	.align		4
        /*0054*/ 	.byte	0x04, 0x0a
        /*0056*/ 	.short	(.L_17 - .L_16)
	.align		4
.L_16:
        /*0058*/ 	.word	index@(.nv.constant0._Z7vec_addPfS_S_)
        /*005c*/ 	.short	0x0380
        /*005e*/ 	.short	0x0018


	//----- nvinfo : EIATTR_SW_WAR
	.align		4
.L_17:
        /*0060*/ 	.byte	0x04, 0x36
        /*0062*/ 	.short	(.L_19 - .L_18)
.L_18:
        /*0064*/ 	.word	0x00000008
.L_19:


//--------------------- .nv.callgraph             --------------------------
	.section	.nv.callgraph,"",@"SHT_CUDA_CALLGRAPH"
	.align	4
	.sectionentsize	8
	.align		4
        /*0000*/ 	.word	0x00000000
	.align		4
        /*0004*/ 	.word	0xffffffff
	.align		4
        /*0008*/ 	.word	0x00000000
	.align		4
        /*000c*/ 	.word	0xfffffffe
	.align		4
        /*0010*/ 	.word	0x00000000
	.align		4
        /*0014*/ 	.word	0xfffffffd
	.align		4
        /*0018*/ 	.word	0x00000000
	.align		4
        /*001c*/ 	.word	0xfffffffc


//--------------------- .text._Z7vec_addPfS_S_    --------------------------
	.section	.text._Z7vec_addPfS_S_,"ax",@progbits
	.align	128
        .global         _Z7vec_addPfS_S_
        .type           _Z7vec_addPfS_S_,@function
        .size           _Z7vec_addPfS_S_,(.L_x_1 - _Z7vec_addPfS_S_)
        .other          _Z7vec_addPfS_S_,@"STO_CUDA_ENTRY STV_DEFAULT"
_Z7vec_addPfS_S_:
.text._Z7vec_addPfS_S_:
[----:B------:R-:W-:Y:S01]  /*0000*/  LDC R1, c[0x0][0x37c] ;  /* 0x0000df00ff017b82 */ /* 0x000fe20000000800 */
[----:B------:R-:W0:Y:S07]  /*0010*/  S2R R9, SR_TID.X ;  /* 0x0000000000097919 */ /* 0x000e2e0000002100 */
[----:B------:R-:W0:Y:S01]  /*0020*/  LDC.64 R2, c[0x0][0x380] ;  /* 0x0000e000ff027b82 */ /* 0x000e220000000a00 */
[----:B------:R-:W1:Y:S07]  /*0030*/  LDCU.64 UR4, c[0x0][0x358] ;  /* 0x00006b00ff0477ac */ /* 0x000e6e0008000a00 */
[----:B------:R-:W2:Y:S08]  /*0040*/  LDC.64 R4, c[0x0][0x388] ;  /* 0x0000e200ff047b82 */ /* 0x000eb00000000a00 */
[----:B------:R-:W3:Y:S01]  /*0050*/  LDC.64 R6, c[0x0][0x390] ;  /* 0x0000e400ff067b82 */ /* 0x000ee20000000a00 */
[----:B0-----:R-:W-:-:S04]  /*0060*/  IMAD.WIDE.U32 R2, R9, 0x4, R2 ;  /* 0x0000000409027825 */ /* 0x001fc800078e0002 */
[C---:B--2---:R-:W-:Y:S02]  /*0070*/  IMAD.WIDE.U32 R4, R9.reuse, 0x4, R4 ;  /* 0x0000000409047825 */ /* 0x044fe400078e0004 */
[----:B-1----:R-:W2:Y:S04]  /*0080*/  LDG.E R2, desc[UR4][R2.64] ;  /* 0x0000000402027981 */ /* 0x002ea8000c1e1900 */
[----:B------:R-:W2:Y:S01]  /*0090*/  LDG.E R5, desc[UR4][R4.64] ;  /* 0x0000000404057981 */ /* 0x000ea2000c1e1900 */
[----:B---3--:R-:W-:-:S04]  /*00a0*/  IMAD.WIDE.U32 R6, R9, 0x4, R6 ;  /* 0x0000000409067825 */ /* 0x008fc800078e0006 */
[----:B--2---:R-:W-:-:S05]  /*00b0*/  FADD R9, R2, R5 ;  /* 0x0000000502097221 */ /* 0x004fca0000000000 */
[----:B------:R-:W-:Y:S01]  /*00c0*/  STG.E desc[UR4][R6.64], R9 ;  /* 0x0000000906007986 */ /* 0x000fe2000c101904 */
[----:B------:R-:W-:Y:S05]  /*00d0*/  EXIT ;  /* 0x000000000000794d */ /* 0x000fea0003800000 */
.L_x_0:
[----:B------:R-:W-:-:S00]  /*00e0*/  BRA `(.L_x_0) ;  /* 0xfffffffc00fc7947 */ /* 0x000fc0000383ffff */
[----:B------:R-:W-:-:S00]  /*00f0*/  NOP ;  /* 0x0000000000007918 */ /* 0x000fc00000000000 */
        /* <DEDUP_REMOVED lines=8> */
.L_x_1:


//--------------------- .nv.shared.reserved.0     --------------------------
	.section	.nv.shared.reserved.0,"aw",@nobits
	.weak		__nv_reservedSMEM_offset_0_alias
	.size		__nv_reservedSMEM_offset_0_alias, 0, 64
	.other		__nv_reservedSMEM_offset_0_alias,@"STO_CUDA_RESERVED_SHARED STV_DEFAULT"
__nv_reservedSMEM_offset_0_alias:
	.zero		0
	.zero		64


//--------------------- .nv.constant0._Z7vec_addPfS_S_ --------------------------
	.section	.nv.constant0._Z7vec_addPfS_S_,"a",@progbits
	.sectionflags	@""
	.align	4
.nv.constant0._Z7vec_addPfS_S_:
	.zero		920


//--------------------- SYMBOLS --------------------------

	.type		.nv.reservedSmem.offset0,@object
	.size		.nv.reservedSmem.offset0,0x4
